//
// Generated by NVIDIA NVVM Compiler
//
// Compiler Build ID: CL-36424714
// Cuda compilation tools, release 13.0, V13.0.88
// Based on NVVM 20.0.0
//

.version 9.0
.target sm_100
.address_size 64

	// .globl	_Z16LogGpuFloatArrayPfPm
.extern .func  (.param .b32 func_retval0) vprintf
(
	.param .b64 vprintf_param_0,
	.param .b64 vprintf_param_1
)
;
.global .align 1 .b8 $str[8] = {91, 32, 37, 46, 49, 48, 102};
.global .align 1 .b8 $str$1[8] = {44, 32, 37, 46, 49, 48, 102};
.global .align 1 .b8 $str$2[4] = {32, 93, 10};

.visible .entry _Z16LogGpuFloatArrayPfPm(
	.param .u64 .ptr .align 1 _Z16LogGpuFloatArrayPfPm_param_0,
	.param .u64 .ptr .align 1 _Z16LogGpuFloatArrayPfPm_param_1
)
{
	.local .align 8 .b8 	__local_depot0[8];
	.reg .b64 	%SP;
	.reg .b64 	%SPL;
	.reg .pred 	%p<3>;
	.reg .b32 	%r<11>;
	.reg .b32 	%f<3>;
	.reg .b64 	%rd<22>;
	.reg .b64 	%fd<3>;

	mov.u64 	%SPL, __local_depot0;
	cvta.local.u64 	%SP, %SPL;
	ld.param.u64 	%rd5, [_Z16LogGpuFloatArrayPfPm_param_0];
	ld.param.u64 	%rd4, [_Z16LogGpuFloatArrayPfPm_param_1];
	cvta.to.global.u64 	%rd1, %rd5;
	add.u64 	%rd6, %SP, 0;
	add.u64 	%rd2, %SPL, 0;
	mov.u32 	%r1, %ctaid.x;
	mov.u32 	%r2, %ntid.x;
	mov.u32 	%r3, %tid.x;
	mad.lo.s32 	%r4, %r1, %r2, %r3;
	cvt.u64.u32 	%rd3, %r4;
	setp.ne.s32 	%p1, %r4, 0;
	@%p1 bra 	$L__BB0_2;
	shl.b64 	%rd12, %rd3, 2;
	add.s64 	%rd13, %rd1, %rd12;
	ld.global.f32 	%f2, [%rd13];
	cvt.f64.f32 	%fd2, %f2;
	st.local.f64 	[%rd2], %fd2;
	mov.u64 	%rd14, $str;
	cvta.global.u64 	%rd15, %rd14;
	{ // callseq 1, 0
	.param .b64 param0;
	st.param.b64 	[param0], %rd15;
	.param .b64 param1;
	st.param.b64 	[param1], %rd6;
	.param .b32 retval0;
	call.uni (retval0), 
	vprintf, 
	(
	param0, 
	param1
	);
	ld.param.b32 	%r7, [retval0];
	} // callseq 1
	bra.uni 	$L__BB0_3;
$L__BB0_2:
	shl.b64 	%rd7, %rd3, 2;
	add.s64 	%rd8, %rd1, %rd7;
	ld.global.f32 	%f1, [%rd8];
	cvt.f64.f32 	%fd1, %f1;
	st.local.f64 	[%rd2], %fd1;
	mov.u64 	%rd9, $str$1;
	cvta.global.u64 	%rd10, %rd9;
	{ // callseq 0, 0
	.param .b64 param0;
	st.param.b64 	[param0], %rd10;
	.param .b64 param1;
	st.param.b64 	[param1], %rd6;
	.param .b32 retval0;
	call.uni (retval0), 
	vprintf, 
	(
	param0, 
	param1
	);
	ld.param.b32 	%r5, [retval0];
	} // callseq 0
$L__BB0_3:
	cvta.to.global.u64 	%rd17, %rd4;
	ld.global.u64 	%rd18, [%rd17];
	add.s64 	%rd19, %rd18, -1;
	setp.ne.s64 	%p2, %rd19, %rd3;
	@%p2 bra 	$L__BB0_5;
	mov.u64 	%rd20, $str$2;
	cvta.global.u64 	%rd21, %rd20;
	{ // callseq 2, 0
	.param .b64 param0;
	st.param.b64 	[param0], %rd21;
	.param .b64 param1;
	st.param.b64 	[param1], 0;
	.param .b32 retval0;
	call.uni (retval0), 
	vprintf, 
	(
	param0, 
	param1
	);
	ld.param.b32 	%r9, [retval0];
	} // callseq 2
$L__BB0_5:
	ret;

}


// ===== COMPILED SASS (sm_100) =====

	.target	sm_100

	.elftype	@"ET_EXEC"


//--------------------- .note.nv.tkinfo           --------------------------
	.section	.note.nv.tkinfo,"",@"SHT_NOTE"
	.sectionflags	@"SHF_NOTE_NV_TKINFO"
	.tkinfo
        /*0018*/ 	.word	0x00000002
        /*0030*/ 	.string	""
        /*0030*/ 	.string	"ptxas"
        /*0030*/ 	.string	"Cuda compilation tools, release 13.0, V13.0.88"
        /*0030*/ 	.string	"Build cuda_13.0.r13.0/compiler.36424714_0"
        /*0030*/ 	.string	"-arch sm_100 -m 64 "



//--------------------- .note.nv.cuinfo           --------------------------
	.section	.note.nv.cuinfo,"",@"SHT_NOTE"
	.sectionflags	@"SHF_NOTE_NV_CUINFO"
        /*0018*/ 	.short	0x0002
        /*001a*/ 	.short	0x0064
        /*001c*/ 	.short	0x0082
	.zero		2


//--------------------- .nv.info                  --------------------------
	.section	.nv.info,"",@"SHT_CUDA_INFO"
	.align	4


	//----- nvinfo : EIATTR_REGCOUNT
	.align		4
        /*0000*/ 	.byte	0x04, 0x2f
        /*0002*/ 	.short	(.L_4 - .L_3)
	.align		4
.L_3:
        /*0004*/ 	.word	index@(_Z16LogGpuFloatArrayPfPm)
        /*0008*/ 	.word	0x00000018


	//----- nvinfo : EIATTR_FRAME_SIZE
	.align		4
.L_4:
        /*000c*/ 	.byte	0x04, 0x11
        /*000e*/ 	.short	(.L_6 - .L_5)
	.align		4
.L_5:
        /*0010*/ 	.word	index@(_Z16LogGpuFloatArrayPfPm)
        /*0014*/ 	.word	0x00000008


	//----- nvinfo : EIATTR_MIN_STACK_SIZE
	.align		4
.L_6:
        /*0018*/ 	.byte	0x04, 0x12
        /*001a*/ 	.short	(.L_8 - .L_7)
	.align		4
.L_7:
        /*001c*/ 	.word	index@(_Z16LogGpuFloatArrayPfPm)
        /*0020*/ 	.word	0x00000008
.L_8:


//--------------------- .nv.compat                --------------------------
	.section	.nv.compat,"",@"SHT_CUDA_COMPAT_INFO"
	.align	4
        /*0000*/ 	.byte	0x02, 0x09, 0x00, 0x00, 0x02, 0x02, 0x01, 0x00, 0x02, 0x05, 0x05, 0x00, 0x03, 0x07, 0x01, 0x01
        /*0010*/ 	.byte	0x02, 0x03, 0x00, 0x00, 0x02, 0x06, 0x01, 0x00, 0x04, 0x0b, 0x08, 0x00, 0x09, 0x00, 0x00, 0x00
        /*0020*/ 	.byte	0x00, 0x00, 0x00, 0x00


//--------------------- .nv.info._Z16LogGpuFloatArrayPfPm --------------------------
	.section	.nv.info._Z16LogGpuFloatArrayPfPm,"",@"SHT_CUDA_INFO"
	.sectionflags	@""
	.align	4


	//----- nvinfo : EIATTR_CUDA_API_VERSION
	.align		4
        /*0000*/ 	.byte	0x04, 0x37
        /*0002*/ 	.short	(.L_10 - .L_9)
.L_9:
        /*0004*/ 	.word	0x00000082


	//----- nvinfo : EIATTR_KPARAM_INFO
	.align		4
.L_10:
        /*0008*/ 	.byte	0x04, 0x17
        /*000a*/ 	.short	(.L_12 - .L_11)
.L_11:
        /*000c*/ 	.word	0x00000000
        /*0010*/ 	.short	0x0001
        /*0012*/ 	.short	0x0008
        /*0014*/ 	.byte	0x00, 0xf5, 0x21, 0x00


	//----- nvinfo : EIATTR_KPARAM_INFO
	.align		4
.L_12:
        /*0018*/ 	.byte	0x04, 0x17
        /*001a*/ 	.short	(.L_14 - .L_13)
.L_13:
        /*001c*/ 	.word	0x00000000
        /*0020*/ 	.short	0x0000
        /*0022*/ 	.short	0x0000
        /*0024*/ 	.byte	0x00, 0xf5, 0x21, 0x00


	//----- nvinfo : EIATTR_SPARSE_MMA_MASK
	.align		4
.L_14:
        /*0028*/ 	.byte	0x03, 0x50
        /*002a*/ 	.short	0x0000


	//----- nvinfo : EIATTR_MAXREG_COUNT
	.align		4
        /*002c*/ 	.byte	0x03, 0x1b
        /*002e*/ 	.short	0x00ff


	//----- nvinfo : EIATTR_EXTERNS
	.align		4
        /*0030*/ 	.byte	0x04, 0x0f
        /*0032*/ 	.short	(.L_16 - .L_15)


	//   ....[0]....
	.align		4
.L_15:
        /*0034*/ 	.word	index@(vprintf)


	//----- nvinfo : EIATTR_MERCURY_ISA_VERSION
	.align		4
.L_16:
        /*0038*/ 	.byte	0x03, 0x5f
        /*003a*/ 	.short	0x0101


	//----- nvinfo : EIATTR_VRC_CTA_INIT_COUNT
	.align		4
        /*003c*/ 	.byte	0x02, 0x4a
	.zero		1
	.zero		1


	//----- nvinfo : EIATTR_SYSCALL_OFFSETS
	.align		4
        /*0040*/ 	.byte	0x04, 0x46
        /*0042*/ 	.short	(.L_18 - .L_17)


	//   ....[0]....
.L_17:
        /*0044*/ 	.word	0x00000180


	//   ....[1]....
        /*0048*/ 	.word	0x00000260


	//   ....[2]....
        /*004c*/ 	.word	0x00000360


	//----- nvinfo : EIATTR_EXIT_INSTR_OFFSETS
	.align		4
.L_18:
        /*0050*/ 	.byte	0x04, 0x1c
        /*0052*/ 	.short	(.L_20 - .L_19)


	//   ....[0]....
.L_19:
        /*0054*/ 	.word	0x000002e0


	//   ....[1]....
        /*0058*/ 	.word	0x00000370


	//----- nvinfo : EIATTR_CRS_STACK_SIZE
	.align		4
.L_20:
        /*005c*/ 	.byte	0x04, 0x1e
        /*005e*/ 	.short	(.L_22 - .L_21)
.L_21:
        /*0060*/ 	.word	0x00000000


	//----- nvinfo : EIATTR_CBANK_PARAM_SIZE
	.align		4
.L_22:
        /*0064*/ 	.byte	0x03, 0x19
        /*0066*/ 	.short	0x0010


	//----- nvinfo : EIATTR_PARAM_CBANK
	.align		4
        /*0068*/ 	.byte	0x04, 0x0a
        /*006a*/ 	.short	(.L_24 - .L_23)
	.align		4
.L_23:
        /*006c*/ 	.word	index@(.nv.constant0._Z16LogGpuFloatArrayPfPm)
        /*0070*/ 	.short	0x0380
        /*0072*/ 	.short	0x0010


	//----- nvinfo : EIATTR_SW_WAR
	.align		4
.L_24:
        /*0074*/ 	.byte	0x04, 0x36
        /*0076*/ 	.short	(.L_26 - .L_25)
.L_25:
        /*0078*/ 	.word	0x00000008
.L_26:


//--------------------- .nv.callgraph             --------------------------
	.section	.nv.callgraph,"",@"SHT_CUDA_CALLGRAPH"
	.align	4
	.sectionentsize	8
	.align		4
        /*0000*/ 	.word	0x00000000
	.align		4
        /*0004*/ 	.word	0xffffffff
	.align		4
        /*0008*/ 	.word	index@(_Z16LogGpuFloatArrayPfPm)
	.align		4
        /*000c*/ 	.word	index@(vprintf)
	.align		4
        /*0010*/ 	.word	0x00000000
	.align		4
        /*0014*/ 	.word	0xfffffffe
	.align		4
        /*0018*/ 	.word	0x00000000
	.align		4
        /*001c*/ 	.word	0xfffffffd
	.align		4
        /*0020*/ 	.word	0x00000000
	.align		4
        /*0024*/ 	.word	0xfffffffc


//--------------------- .nv.constant4             --------------------------
	.section	.nv.constant4,"a",@progbits
	.align	8
	.align		8
.nv.constant4:
        /*0000*/ 	.dword	vprintf
	.align		8
        /*0008*/ 	.dword	$str
	.align		8
        /*0010*/ 	.dword	$str$1
	.align		8
        /*0018*/ 	.dword	$str$2


//--------------------- .text._Z16LogGpuFloatArrayPfPm --------------------------
	.section	.text._Z16LogGpuFloatArrayPfPm,"ax",@progbits
	.align	128
        .global         _Z16LogGpuFloatArrayPfPm
        .type           _Z16LogGpuFloatArrayPfPm,@function
        .size           _Z16LogGpuFloatArrayPfPm,(.L_x_6 - _Z16LogGpuFloatArrayPfPm)
        .other          _Z16LogGpuFloatArrayPfPm,@"STO_CUDA_ENTRY STV_DEFAULT"
_Z16LogGpuFloatArrayPfPm:
.text._Z16LogGpuFloatArrayPfPm:
[----:B------:R-:W0:Y:S01]  /*0000*/  LDC R1, c[0x0][0x37c] ;  /* 0x0000df00ff017b82 */ /* 0x000e220000000800 */
[----:B------:R-:W1:Y:S01]  /*0010*/  S2R R3, SR_TID.X ;  /* 0x0000000000037919 */ /* 0x000e620000002100 */
[----:B------:R-:W2:Y:S06]  /*0020*/  LDCU UR5, c[0x0][0x2fc] ;  /* 0x00005f80ff0577ac */ /* 0x000eac0008000800 */
[----:B------:R-:W1:Y:S01]  /*0030*/  S2UR UR6, SR_CTAID.X ;  /* 0x00000000000679c3 */ /* 0x000e620000002500 */
[----:B0-----:R-:W-:Y:S01]  /*0040*/  VIADD R1, R1, 0xfffffff8 ;  /* 0xfffffff801017836 */ /* 0x001fe20000000000 */
[----:B------:R-:W-:Y:S01]  /*0050*/  BSSY.RECONVERGENT B6, `(.L_x_0) ;  /* 0x0000022000067945 */ /* 0x000fe20003800200 */
[----:B------:R-:W0:Y:S01]  /*0060*/  LDCU UR4, c[0x0][0x2f8] ;  /* 0x00005f00ff0477ac */ /* 0x000e220008000800 */
[----:B------:R-:W3:Y:S04]  /*0070*/  LDCU.64 UR36, c[0x0][0x358] ;  /* 0x00006b00ff2477ac */ /* 0x000ee80008000a00 */
[----:B------:R-:W1:Y:S01]  /*0080*/  LDC R16, c[0x0][0x360] ;  /* 0x0000d800ff107b82 */ /* 0x000e620000000800 */
[----:B0-----:R-:W-:-:S05]  /*0090*/  IADD3 R6, P1, PT, R1, UR4, RZ ;  /* 0x0000000401067c10 */ /* 0x001fca000ff3e0ff */
[----:B--2---:R-:W-:Y:S02]  /*00a0*/  IMAD.X R7, RZ, RZ, UR5, P1 ;  /* 0x00000005ff077e24 */ /* 0x004fe400088e06ff */
[----:B-1----:R-:W-:-:S05]  /*00b0*/  IMAD R16, R16, UR6, R3 ;  /* 0x0000000610107c24 */ /* 0x002fca000f8e0203 */
[----:B------:R-:W-:-:S13]  /*00c0*/  ISETP.NE.AND P0, PT, R16, RZ, PT ;  /* 0x000000ff1000720c */ /* 0x000fda0003f05270 */
[----:B---3--:R-:W-:Y:S05]  /*00d0*/  @P0 BRA `(.L_x_1) ;  /* 0x0000000000300947 */ /* 0x008fea0003800000 */
[----:B------:R-:W0:Y:S01]  /*00e0*/  LDC.64 R2, c[0x0][0x380] ;  /* 0x0000e000ff027b82 */ /* 0x000e220000000a00 */
[----:B------:R-:W-:Y:S01]  /*00f0*/  MOV R0, 0x0 ;  /* 0x0000000000007802 */ /* 0x000fe20000000f00 */
[----:B------:R-:W1:Y:S01]  /*0100*/  LDCU.64 UR4, c[0x4][0x8] ;  /* 0x01000100ff0477ac */ /* 0x000e620008000a00 */
[----:B0-----:R-:W2:Y:S05]  /*0110*/  LDG.E R2, desc[UR36][R2.64] ;  /* 0x0000002402027981 */ /* 0x001eaa000c1e1900 */
[----:B------:R0:W3:Y:S01]  /*0120*/  LDC.64 R10, c[0x4][R0] ;  /* 0x01000000000a7b82 */ /* 0x0000e20000000a00 */
[----:B-1----:R-:W-:Y:S02]  /*0130*/  IMAD.U32 R4, RZ, RZ, UR4 ;  /* 0x00000004ff047e24 */ /* 0x002fe4000f8e00ff */
[----:B------:R-:W-:Y:S01]  /*0140*/  IMAD.U32 R5, RZ, RZ, UR5 ;  /* 0x00000005ff057e24 */ /* 0x000fe2000f8e00ff */
[----:B--2---:R-:W1:Y:S02]  /*0150*/  F2F.F64.F32 R8, R2 ;  /* 0x0000000200087310 */ /* 0x004e640000201800 */
[----:B-1-3--:R0:W-:Y:S04]  /*0160*/  STL.64 [R1], R8 ;  /* 0x0000000801007387 */ /* 0x00a1e80000100a00 */
[----:B------:R-:W-:-:S07]  /*0170*/  LEPC R20, `(.L_x_2) ;  /* 0x000000001014794e */ /* 0x000fce0000000000 */
[----:B0-----:R-:W-:Y:S05]  /*0180*/  CALL.ABS.NOINC R10 ;  /* 0x000000000a007343 */ /* 0x001fea0003c00000 */
.L_x_2:
[----:B------:R-:W-:Y:S05]  /*0190*/  BRA `(.L_x_3) ;  /* 0x0000000000347947 */ /* 0x000fea0003800000 */
.L_x_1:
[----:B------:R-:W0:Y:S02]  /*01a0*/  LDCU.64 UR4, c[0x0][0x380] ;  /* 0x00007000ff0477ac */ /* 0x000e240008000a00 */
[----:B0-----:R-:W-:-:S04]  /*01b0*/  LEA R8, P0, R16, UR4, 0x2 ;  /* 0x0000000410087c11 */ /* 0x001fc8000f8010ff */
[----:B------:R-:W-:Y:S01]  /*01c0*/  LEA.HI.X R9, R16, UR5, RZ, 0x2, P0 ;  /* 0x0000000510097c11 */ /* 0x000fe200080f14ff */
[----:B------:R-:W0:Y:S04]  /*01d0*/  LDCU.64 UR4, c[0x4][0x10] ;  /* 0x01000200ff0477ac */ /* 0x000e280008000a00 */
[----:B------:R-:W2:Y:S01]  /*01e0*/  LDG.E R0, desc[UR36][R8.64] ;  /* 0x0000002408007981 */ /* 0x000ea2000c1e1900 */
[----:B------:R-:W-:-:S06]  /*01f0*/  MOV R10, 0x0 ;  /* 0x00000000000a7802 */ /* 0x000fcc0000000f00 */
[----:B------:R-:W1:Y:S01]  /*0200*/  LDC.64 R10, c[0x4][R10] ;  /* 0x010000000a0a7b82 */ /* 0x000e620000000a00 */
[----:B0-----:R-:W-:Y:S02]  /*0210*/  IMAD.U32 R4, RZ, RZ, UR4 ;  /* 0x00000004ff047e24 */ /* 0x001fe4000f8e00ff */
[----:B------:R-:W-:Y:S01]  /*0220*/  IMAD.U32 R5, RZ, RZ, UR5 ;  /* 0x00000005ff057e24 */ /* 0x000fe2000f8e00ff */
[----:B--2---:R-:W0:Y:S02]  /*0230*/  F2F.F64.F32 R2, R0 ;  /* 0x0000000000027310 */ /* 0x004e240000201800 */
[----:B01----:R0:W-:Y:S04]  /*0240*/  STL.64 [R1], R2 ;  /* 0x0000000201007387 */ /* 0x0031e80000100a00 */
[----:B------:R-:W-:-:S07]  /*0250*/  LEPC R20, `(.L_x_3) ;  /* 0x000000001014794e */ /* 0x000fce0000000000 */
[----:B0-----:R-:W-:Y:S05]  /*0260*/  CALL.ABS.NOINC R10 ;  /* 0x000000000a007343 */ /* 0x001fea0003c00000 */
.L_x_3:
[----:B------:R-:W-:Y:S05]  /*0270*/  BSYNC.RECONVERGENT B6 ;  /* 0x0000000000067941 */ /* 0x000fea0003800200 */
.L_x_0:
[----:B------:R-:W0:Y:S02]  /*0280*/  LDC.64 R2, c[0x0][0x388] ;  /* 0x0000e200ff027b82 */ /* 0x000e240000000a00 */
[----:B0-----:R-:W2:Y:S02]  /*0290*/  LDG.E.64 R2, desc[UR36][R2.64] ;  /* 0x0000002402027981 */ /* 0x001ea4000c1e1b00 */
[----:B--2---:R-:W-:-:S04]  /*02a0*/  IADD3 R5, P1, PT, R2, -0x1, RZ ;  /* 0xffffffff02057810 */ /* 0x004fc80007f3e0ff */
[----:B------:R-:W-:Y:S02]  /*02b0*/  ISETP.NE.U32.AND P0, PT, R5, R16, PT ;  /* 0x000000100500720c */ /* 0x000fe40003f05070 */
[----:B------:R-:W-:-:S04]  /*02c0*/  IADD3.X R0, PT, PT, R3, -0x1, RZ, P1, !PT ;  /* 0xffffffff03007810 */ /* 0x000fc80000ffe4ff */
[----:B------:R-:W-:-:S13]  /*02d0*/  ISETP.NE.AND.EX P0, PT, R0, RZ, PT, P0 ;  /* 0x000000ff0000720c */ /* 0x000fda0003f05300 */
[----:B------:R-:W-:Y:S05]  /*02e0*/  @P0 EXIT ;  /* 0x000000000000094d */ /* 0x000fea0003800000 */
[----:B------:R-:W-:Y:S01]  /*02f0*/  MOV R0, 0x0 ;  /* 0x0000000000007802 */ /* 0x000fe20000000f00 */
[----:B------:R-:W0:Y:S01]  /*0300*/  LDCU.64 UR4, c[0x4][0x18] ;  /* 0x01000300ff0477ac */ /* 0x000e220008000a00 */
[----:B------:R-:W-:Y:S02]  /*0310*/  CS2R R6, SRZ ;  /* 0x0000000000067805 */ /* 0x000fe4000001ff00 */
[----:B------:R1:W2:Y:S01]  /*0320*/  LDC.64 R2, c[0x4][R0] ;  /* 0x0100000000027b82 */ /* 0x0002a20000000a00 */
[----:B0-----:R-:W-:Y:S02]  /*0330*/  IMAD.U32 R4, RZ, RZ, UR4 ;  /* 0x00000004ff047e24 */ /* 0x001fe4000f8e00ff */
[----:B-1----:R-:W-:-:S07]  /*0340*/  IMAD.U32 R5, RZ, RZ, UR5 ;  /* 0x00000005ff057e24 */ /* 0x002fce000f8e00ff */
[----:B------:R-:W-:-:S07]  /*0350*/  LEPC R20, `(.L_x_4) ;  /* 0x000000001014794e */ /* 0x000fce0000000000 */
[----:B--2---:R-:W-:Y:S05]  /*0360*/  CALL.ABS.NOINC R2 ;  /* 0x0000000002007343 */ /* 0x004fea0003c00000 */
.L_x_4:
[----:B------:R-:W-:Y:S05]  /*0370*/  EXIT ;  /* 0x000000000000794d */ /* 0x000fea0003800000 */
.L_x_5:
[----:B------:R-:W-:-:S00]  /*0380*/  BRA `(.L_x_5) ;  /* 0xfffffffc00fc7947 */ /* 0x000fc0000383ffff */
[----:B------:R-:W-:-:S00]  /*0390*/  NOP ;  /* 0x0000000000007918 */ /* 0x000fc00000000000 */
        /* <DEDUP_REMOVED lines=14> */
.L_x_6:


//--------------------- .nv.global.init           --------------------------
	.section	.nv.global.init,"aw",@progbits
.nv.global.init:
	.type		$str$2,@object
	.size		$str$2,($str - $str$2)
$str$2:
        /*0000*/ 	.byte	0x20, 0x5d, 0x0a, 0x00
	.type		$str,@object
	.size		$str,($str$1 - $str)
$str:
        /*0004*/ 	.byte	0x5b, 0x20, 0x25, 0x2e, 0x31, 0x30, 0x66, 0x00
	.type		$str$1,@object
	.size		$str$1,(.L_1 - $str$1)
$str$1:
        /*000c*/ 	.byte	0x2c, 0x20, 0x25, 0x2e, 0x31, 0x30, 0x66, 0x00
.L_1:


//--------------------- .nv.shared.reserved.0     --------------------------
	.section	.nv.shared.reserved.0,"aw",@nobits
	.weak		__nv_reservedSMEM_offset_0_alias
	.size		__nv_reservedSMEM_offset_0_alias, 0, 64
	.other		__nv_reservedSMEM_offset_0_alias,@"STO_CUDA_RESERVED_SHARED STV_DEFAULT"
__nv_reservedSMEM_offset_0_alias:
	.zero		0
	.zero		64


//--------------------- .nv.constant0._Z16LogGpuFloatArrayPfPm --------------------------
	.section	.nv.constant0._Z16LogGpuFloatArrayPfPm,"a",@progbits
	.sectionflags	@""
	.align	4
.nv.constant0._Z16LogGpuFloatArrayPfPm:
	.zero		912


//--------------------- SYMBOLS --------------------------

	.type		.nv.reservedSmem.offset0,@object
	.size		.nv.reservedSmem.offset0,0x4
	.type		vprintf,@function
